//
// Generated by NVIDIA NVVM Compiler
//
// Compiler Build ID: CL-36424714
// Cuda compilation tools, release 13.0, V13.0.88
// Based on NVVM 20.0.0
//

.version 9.0
.target sm_100
.address_size 64

	// .globl	matrix_multiplication

.visible .entry matrix_multiplication(
	.param .u64 .ptr .align 1 matrix_multiplication_param_0,
	.param .u64 .ptr .align 1 matrix_multiplication_param_1,
	.param .u64 .ptr .align 1 matrix_multiplication_param_2,
	.param .u32 matrix_multiplication_param_3
)
{
	.reg .pred 	%p<11>;
	.reg .b32 	%r<97>;
	.reg .b64 	%rd<45>;

	ld.param.u64 	%rd10, [matrix_multiplication_param_0];
	ld.param.u64 	%rd11, [matrix_multiplication_param_1];
	ld.param.u64 	%rd9, [matrix_multiplication_param_2];
	ld.param.u32 	%r27, [matrix_multiplication_param_3];
	cvta.to.global.u64 	%rd1, %rd11;
	cvta.to.global.u64 	%rd2, %rd10;
	mov.u32 	%r28, %ctaid.x;
	mov.u32 	%r29, %ntid.x;
	mov.u32 	%r30, %tid.x;
	mad.lo.s32 	%r1, %r28, %r29, %r30;
	mul.lo.s32 	%r31, %r27, %r27;
	setp.gt.s32 	%p1, %r1, %r31;
	@%p1 bra 	$L__BB0_13;
	div.s32 	%r32, %r1, %r27;
	rem.s32 	%r2, %r32, %r27;
	setp.lt.s32 	%p2, %r27, 1;
	@%p2 bra 	$L__BB0_13;
	rem.s32 	%r34, %r1, %r27;
	mul.lo.s32 	%r3, %r34, %r27;
	add.s32 	%r35, %r3, %r2;
	cvta.to.global.u64 	%rd12, %rd9;
	mul.wide.s32 	%rd13, %r35, 4;
	add.s64 	%rd3, %rd12, %rd13;
	ld.global.u32 	%r91, [%rd3];
	and.b32  	%r5, %r27, 7;
	setp.lt.u32 	%p3, %r27, 8;
	mov.b32 	%r94, 0;
	@%p3 bra 	$L__BB0_5;
	and.b32  	%r36, %r27, 2147483640;
	neg.s32 	%r89, %r36;
	mul.wide.u32 	%rd4, %r27, 28;
	mul.wide.u32 	%rd5, %r27, 20;
	mul.wide.u32 	%rd6, %r27, 16;
	mul.wide.u32 	%rd7, %r27, 12;
	mul.wide.u32 	%rd8, %r27, 8;
	mov.u32 	%r87, %r3;
	mov.u32 	%r88, %r2;
$L__BB0_4:
	.pragma "nounroll";
	and.b32  	%r94, %r27, 2147483640;
	mul.wide.s32 	%rd14, %r88, 4;
	add.s64 	%rd15, %rd2, %rd14;
	mul.wide.s32 	%rd16, %r87, 4;
	add.s64 	%rd17, %rd1, %rd16;
	ld.global.u32 	%r37, [%rd15];
	ld.global.u32 	%r38, [%rd17];
	mad.lo.s32 	%r39, %r38, %r37, %r91;
	st.global.u32 	[%rd3], %r39;
	mul.wide.u32 	%rd18, %r27, 4;
	add.s64 	%rd19, %rd15, %rd18;
	ld.global.u32 	%r40, [%rd19];
	ld.global.u32 	%r41, [%rd17+4];
	mad.lo.s32 	%r42, %r41, %r40, %r39;
	st.global.u32 	[%rd3], %r42;
	add.s64 	%rd20, %rd15, %rd8;
	ld.global.u32 	%r43, [%rd20];
	ld.global.u32 	%r44, [%rd17+8];
	mad.lo.s32 	%r45, %r44, %r43, %r42;
	st.global.u32 	[%rd3], %r45;
	add.s64 	%rd21, %rd15, %rd7;
	ld.global.u32 	%r46, [%rd21];
	ld.global.u32 	%r47, [%rd17+12];
	mad.lo.s32 	%r48, %r47, %r46, %r45;
	st.global.u32 	[%rd3], %r48;
	add.s64 	%rd22, %rd15, %rd6;
	ld.global.u32 	%r49, [%rd22];
	ld.global.u32 	%r50, [%rd17+16];
	mad.lo.s32 	%r51, %r50, %r49, %r48;
	st.global.u32 	[%rd3], %r51;
	add.s64 	%rd23, %rd15, %rd5;
	ld.global.u32 	%r52, [%rd23];
	ld.global.u32 	%r53, [%rd17+20];
	mad.lo.s32 	%r54, %r53, %r52, %r51;
	st.global.u32 	[%rd3], %r54;
	mul.wide.u32 	%rd24, %r27, 24;
	add.s64 	%rd25, %rd15, %rd24;
	ld.global.u32 	%r55, [%rd25];
	ld.global.u32 	%r56, [%rd17+24];
	mad.lo.s32 	%r57, %r56, %r55, %r54;
	st.global.u32 	[%rd3], %r57;
	add.s64 	%rd26, %rd15, %rd4;
	ld.global.u32 	%r58, [%rd26];
	ld.global.u32 	%r59, [%rd17+28];
	mad.lo.s32 	%r91, %r59, %r58, %r57;
	st.global.u32 	[%rd3], %r91;
	add.s32 	%r89, %r89, 8;
	shl.b32 	%r60, %r27, 3;
	add.s32 	%r88, %r88, %r60;
	add.s32 	%r87, %r87, 8;
	setp.ne.s32 	%p4, %r89, 0;
	@%p4 bra 	$L__BB0_4;
$L__BB0_5:
	setp.eq.s32 	%p5, %r5, 0;
	@%p5 bra 	$L__BB0_13;
	and.b32  	%r18, %r27, 3;
	setp.lt.u32 	%p6, %r5, 4;
	@%p6 bra 	$L__BB0_8;
	mad.lo.s32 	%r61, %r94, %r27, %r2;
	mul.wide.s32 	%rd27, %r61, 4;
	add.s64 	%rd28, %rd2, %rd27;
	ld.global.u32 	%r62, [%rd28];
	add.s32 	%r63, %r94, %r3;
	mul.wide.s32 	%rd29, %r63, 4;
	add.s64 	%rd30, %rd1, %rd29;
	ld.global.u32 	%r64, [%rd30];
	mad.lo.s32 	%r65, %r64, %r62, %r91;
	st.global.u32 	[%rd3], %r65;
	mul.wide.u32 	%rd31, %r27, 4;
	add.s64 	%rd32, %rd28, %rd31;
	ld.global.u32 	%r66, [%rd32];
	ld.global.u32 	%r67, [%rd30+4];
	mad.lo.s32 	%r68, %r67, %r66, %r65;
	st.global.u32 	[%rd3], %r68;
	add.s64 	%rd33, %rd32, %rd31;
	ld.global.u32 	%r69, [%rd33];
	ld.global.u32 	%r70, [%rd30+8];
	mad.lo.s32 	%r71, %r70, %r69, %r68;
	st.global.u32 	[%rd3], %r71;
	add.s64 	%rd34, %rd33, %rd31;
	ld.global.u32 	%r72, [%rd34];
	ld.global.u32 	%r73, [%rd30+12];
	mad.lo.s32 	%r91, %r73, %r72, %r71;
	st.global.u32 	[%rd3], %r91;
	add.s32 	%r94, %r94, 4;
$L__BB0_8:
	setp.eq.s32 	%p7, %r18, 0;
	@%p7 bra 	$L__BB0_13;
	setp.eq.s32 	%p8, %r18, 1;
	@%p8 bra 	$L__BB0_11;
	mad.lo.s32 	%r74, %r94, %r27, %r2;
	mul.wide.s32 	%rd35, %r74, 4;
	add.s64 	%rd36, %rd2, %rd35;
	ld.global.u32 	%r75, [%rd36];
	add.s32 	%r76, %r94, %r3;
	mul.wide.s32 	%rd37, %r76, 4;
	add.s64 	%rd38, %rd1, %rd37;
	ld.global.u32 	%r77, [%rd38];
	mad.lo.s32 	%r78, %r77, %r75, %r91;
	st.global.u32 	[%rd3], %r78;
	mul.wide.u32 	%rd39, %r27, 4;
	add.s64 	%rd40, %rd36, %rd39;
	ld.global.u32 	%r79, [%rd40];
	ld.global.u32 	%r80, [%rd38+4];
	mad.lo.s32 	%r91, %r80, %r79, %r78;
	st.global.u32 	[%rd3], %r91;
	add.s32 	%r94, %r94, 2;
$L__BB0_11:
	and.b32  	%r81, %r27, 1;
	setp.eq.b32 	%p9, %r81, 1;
	not.pred 	%p10, %p9;
	@%p10 bra 	$L__BB0_13;
	mad.lo.s32 	%r82, %r94, %r27, %r2;
	mul.wide.s32 	%rd41, %r82, 4;
	add.s64 	%rd42, %rd2, %rd41;
	ld.global.u32 	%r83, [%rd42];
	add.s32 	%r84, %r94, %r3;
	mul.wide.s32 	%rd43, %r84, 4;
	add.s64 	%rd44, %rd1, %rd43;
	ld.global.u32 	%r85, [%rd44];
	mad.lo.s32 	%r86, %r85, %r83, %r91;
	st.global.u32 	[%rd3], %r86;
$L__BB0_13:
	ret;

}


// ===== COMPILED SASS (sm_100) =====

	.target	sm_100

	.elftype	@"ET_EXEC"


//--------------------- .note.nv.tkinfo           --------------------------
	.section	.note.nv.tkinfo,"",@"SHT_NOTE"
	.sectionflags	@"SHF_NOTE_NV_TKINFO"
	.tkinfo
        /*0018*/ 	.word	0x00000002
        /*0030*/ 	.string	""
        /*0030*/ 	.string	"ptxas"
        /*0030*/ 	.string	"Cuda compilation tools, release 13.0, V13.0.88"
        /*0030*/ 	.string	"Build cuda_13.0.r13.0/compiler.36424714_0"
        /*0030*/ 	.string	"-arch sm_100 -m 64 "



//--------------------- .note.nv.cuinfo           --------------------------
	.section	.note.nv.cuinfo,"",@"SHT_NOTE"
	.sectionflags	@"SHF_NOTE_NV_CUINFO"
        /*0018*/ 	.short	0x0002
        /*001a*/ 	.short	0x0064
        /*001c*/ 	.short	0x0082
	.zero		2


//--------------------- .nv.info                  --------------------------
	.section	.nv.info,"",@"SHT_CUDA_INFO"
	.align	4


	//----- nvinfo : EIATTR_REGCOUNT
	.align		4
        /*0000*/ 	.byte	0x04, 0x2f
        /*0002*/ 	.short	(.L_1 - .L_0)
	.align		4
.L_0:
        /*0004*/ 	.word	index@(matrix_multiplication)
        /*0008*/ 	.word	0x0000001c


	//----- nvinfo : EIATTR_FRAME_SIZE
	.align		4
.L_1:
        /*000c*/ 	.byte	0x04, 0x11
        /*000e*/ 	.short	(.L_3 - .L_2)
	.align		4
.L_2:
        /*0010*/ 	.word	index@(matrix_multiplication)
        /*0014*/ 	.word	0x00000000


	//----- nvinfo : EIATTR_MIN_STACK_SIZE
	.align		4
.L_3:
        /*0018*/ 	.byte	0x04, 0x12
        /*001a*/ 	.short	(.L_5 - .L_4)
	.align		4
.L_4:
        /*001c*/ 	.word	index@(matrix_multiplication)
        /*0020*/ 	.word	0x00000000
.L_5:


//--------------------- .nv.compat                --------------------------
	.section	.nv.compat,"",@"SHT_CUDA_COMPAT_INFO"
	.align	4
        /*0000*/ 	.byte	0x02, 0x09, 0x00, 0x00, 0x02, 0x02, 0x01, 0x00, 0x02, 0x05, 0x05, 0x00, 0x03, 0x07, 0x01, 0x01
        /*0010*/ 	.byte	0x02, 0x03, 0x00, 0x00, 0x02, 0x06, 0x01, 0x00, 0x04, 0x0b, 0x08, 0x00, 0x09, 0x00, 0x00, 0x00
        /*0020*/ 	.byte	0x00, 0x00, 0x00, 0x00


//--------------------- .nv.info.matrix_multiplication --------------------------
	.section	.nv.info.matrix_multiplication,"",@"SHT_CUDA_INFO"
	.sectionflags	@""
	.align	4


	//----- nvinfo : EIATTR_CUDA_API_VERSION
	.align		4
        /*0000*/ 	.byte	0x04, 0x37
        /*0002*/ 	.short	(.L_7 - .L_6)
.L_6:
        /*0004*/ 	.word	0x00000082


	//----- nvinfo : EIATTR_KPARAM_INFO
	.align		4
.L_7:
        /*0008*/ 	.byte	0x04, 0x17
        /*000a*/ 	.short	(.L_9 - .L_8)
.L_8:
        /*000c*/ 	.word	0x00000000
        /*0010*/ 	.short	0x0003
        /*0012*/ 	.short	0x0018
        /*0014*/ 	.byte	0x00, 0xf0, 0x11, 0x00


	//----- nvinfo : EIATTR_KPARAM_INFO
	.align		4
.L_9:
        /*0018*/ 	.byte	0x04, 0x17
        /*001a*/ 	.short	(.L_11 - .L_10)
.L_10:
        /*001c*/ 	.word	0x00000000
        /*0020*/ 	.short	0x0002
        /*0022*/ 	.short	0x0010
        /*0024*/ 	.byte	0x00, 0xf5, 0x21, 0x00


	//----- nvinfo : EIATTR_KPARAM_INFO
	.align		4
.L_11:
        /*0028*/ 	.byte	0x04, 0x17
        /*002a*/ 	.short	(.L_13 - .L_12)
.L_12:
        /*002c*/ 	.word	0x00000000
        /*0030*/ 	.short	0x0001
        /*0032*/ 	.short	0x0008
        /*0034*/ 	.byte	0x00, 0xf5, 0x21, 0x00


	//----- nvinfo : EIATTR_KPARAM_INFO
	.align		4
.L_13:
        /*0038*/ 	.byte	0x04, 0x17
        /*003a*/ 	.short	(.L_15 - .L_14)
.L_14:
        /*003c*/ 	.word	0x00000000
        /*0040*/ 	.short	0x0000
        /*0042*/ 	.short	0x0000
        /*0044*/ 	.byte	0x00, 0xf5, 0x21, 0x00


	//----- nvinfo : EIATTR_SPARSE_MMA_MASK
	.align		4
.L_15:
        /*0048*/ 	.byte	0x03, 0x50
        /*004a*/ 	.short	0x0000


	//----- nvinfo : EIATTR_MAXREG_COUNT
	.align		4
        /*004c*/ 	.byte	0x03, 0x1b
        /*004e*/ 	.short	0x00ff


	//----- nvinfo : EIATTR_MERCURY_ISA_VERSION
	.align		4
        /*0050*/ 	.byte	0x03, 0x5f
        /*0052*/ 	.short	0x0101


	//----- nvinfo : EIATTR_VRC_CTA_INIT_COUNT
	.align		4
        /*0054*/ 	.byte	0x02, 0x4a
	.zero		1
	.zero		1


	//----- nvinfo : EIATTR_EXIT_INSTR_OFFSETS
	.align		4
        /*0058*/ 	.byte	0x04, 0x1c
        /*005a*/ 	.short	(.L_17 - .L_16)


	//   ....[0]....
.L_16:
        /*005c*/ 	.word	0x00000080


	//   ....[1]....
        /*0060*/ 	.word	0x000002a0


	//   ....[2]....
        /*0064*/ 	.word	0x00000740


	//   ....[3]....
        /*0068*/ 	.word	0x00000930


	//   ....[4]....
        /*006c*/ 	.word	0x00000a80


	//   ....[5]....
        /*0070*/ 	.word	0x00000b30


	//----- nvinfo : EIATTR_CBANK_PARAM_SIZE
	.align		4
.L_17:
        /*0074*/ 	.byte	0x03, 0x19
        /*0076*/ 	.short	0x001c


	//----- nvinfo : EIATTR_PARAM_CBANK
	.align		4
        /*0078*/ 	.byte	0x04, 0x0a
        /*007a*/ 	.short	(.L_19 - .L_18)
	.align		4
.L_18:
        /*007c*/ 	.word	index@(.nv.constant0.matrix_multiplication)
        /*0080*/ 	.short	0x0380
        /*0082*/ 	.short	0x001c


	//----- nvinfo : EIATTR_SW_WAR
	.align		4
.L_19:
        /*0084*/ 	.byte	0x04, 0x36
        /*0086*/ 	.short	(.L_21 - .L_20)
.L_20:
        /*0088*/ 	.word	0x00000008
.L_21:


//--------------------- .nv.callgraph             --------------------------
	.section	.nv.callgraph,"",@"SHT_CUDA_CALLGRAPH"
	.align	4
	.sectionentsize	8
	.align		4
        /*0000*/ 	.word	0x00000000
	.align		4
        /*0004*/ 	.word	0xffffffff
	.align		4
        /*0008*/ 	.word	0x00000000
	.align		4
        /*000c*/ 	.word	0xfffffffe
	.align		4
        /*0010*/ 	.word	0x00000000
	.align		4
        /*0014*/ 	.word	0xfffffffd
	.align		4
        /*0018*/ 	.word	0x00000000
	.align		4
        /*001c*/ 	.word	0xfffffffc


//--------------------- .text.matrix_multiplication --------------------------
	.section	.text.matrix_multiplication,"ax",@progbits
	.align	128
        .global         matrix_multiplication
        .type           matrix_multiplication,@function
        .size           matrix_multiplication,(.L_x_5 - matrix_multiplication)
        .other          matrix_multiplication,@"STO_CUDA_ENTRY STV_DEFAULT"
matrix_multiplication:
.text.matrix_multiplication:
[----:B------:R-:W-:Y:S01]  /*0000*/  LDC R1, c[0x0][0x37c] ;  /* 0x0000df00ff017b82 */ /* 0x000fe20000000800 */
[----:B------:R-:W0:Y:S07]  /*0010*/  S2R R3, SR_TID.X ;  /* 0x0000000000037919 */ /* 0x000e2e0000002100 */
[----:B------:R-:W0:Y:S08]  /*0020*/  S2UR UR4, SR_CTAID.X ;  /* 0x00000000000479c3 */ /* 0x000e300000002500 */
[----:B------:R-:W0:Y:S08]  /*0030*/  LDC R4, c[0x0][0x360] ;  /* 0x0000d800ff047b82 */ /* 0x000e300000000800 */
[----:B------:R-:W1:Y:S01]  /*0040*/  LDC R9, c[0x0][0x398] ;  /* 0x0000e600ff097b82 */ /* 0x000e620000000800 */
[----:B0-----:R-:W-:-:S02]  /*0050*/  IMAD R4, R4, UR4, R3 ;  /* 0x0000000404047c24 */ /* 0x001fc4000f8e0203 */
[----:B-1----:R-:W-:-:S05]  /*0060*/  IMAD R3, R9, R9, RZ ;  /* 0x0000000909037224 */ /* 0x002fca00078e02ff */
[----:B------:R-:W-:-:S13]  /*0070*/  ISETP.GT.AND P0, PT, R4, R3, PT ;  /* 0x000000030400720c */ /* 0x000fda0003f04270 */
[----:B------:R-:W-:Y:S05]  /*0080*/  @P0 EXIT ;  /* 0x000000000000094d */ /* 0x000fea0003800000 */
[----:B------:R-:W-:Y:S02]  /*0090*/  IABS R0, R9 ;  /* 0x0000000900007213 */ /* 0x000fe40000000000 */
[----:B------:R-:W-:Y:S02]  /*00a0*/  IABS R6, R4 ;  /* 0x0000000400067213 */ /* 0x000fe40000000000 */
[----:B------:R-:W0:Y:S08]  /*00b0*/  I2F.RP R5, R0 ;  /* 0x0000000000057306 */ /* 0x000e300000209400 */
[----:B0-----:R-:W0:Y:S02]  /*00c0*/  MUFU.RCP R5, R5 ;  /* 0x0000000500057308 */ /* 0x001e240000001000 */
[----:B0-----:R-:W-:-:S06]  /*00d0*/  IADD3 R2, PT, PT, R5, 0xffffffe, RZ ;  /* 0x0ffffffe05027810 */ /* 0x001fcc0007ffe0ff */
[----:B------:R0:W1:Y:S02]  /*00e0*/  F2I.FTZ.U32.TRUNC.NTZ R3, R2 ;  /* 0x0000000200037305 */ /* 0x000064000021f000 */
[----:B0-----:R-:W-:Y:S01]  /*00f0*/  HFMA2 R2, -RZ, RZ, 0, 0 ;  /* 0x00000000ff027431 */ /* 0x001fe200000001ff */
[----:B-1----:R-:W-:-:S05]  /*0100*/  IADD3 R7, PT, PT, RZ, -R3, RZ ;  /* 0x80000003ff077210 */ /* 0x002fca0007ffe0ff */
[----:B------:R-:W-:-:S04]  /*0110*/  IMAD R7, R7, R0, RZ ;  /* 0x0000000007077224 */ /* 0x000fc800078e02ff */
[----:B------:R-:W-:Y:S01]  /*0120*/  IMAD.HI.U32 R3, R3, R7, R2 ;  /* 0x0000000703037227 */ /* 0x000fe200078e0002 */
[----:B------:R-:W-:-:S03]  /*0130*/  LOP3.LUT R2, R4, R9, RZ, 0x3c, !PT ;  /* 0x0000000904027212 */ /* 0x000fc600078e3cff */
[----:B------:R-:W-:Y:S01]  /*0140*/  IMAD.MOV.U32 R7, RZ, RZ, R6 ;  /* 0x000000ffff077224 */ /* 0x000fe200078e0006 */
[----:B------:R-:W-:-:S03]  /*0150*/  ISETP.GE.AND P2, PT, R2, RZ, PT ;  /* 0x000000ff0200720c */ /* 0x000fc60003f46270 */
[----:B------:R-:W-:-:S05]  /*0160*/  IMAD.HI.U32 R6, R3, R7, RZ ;  /* 0x0000000703067227 */ /* 0x000fca00078e00ff */
[----:B------:R-:W-:-:S05]  /*0170*/  IADD3 R5, PT, PT, -R6, RZ, RZ ;  /* 0x000000ff06057210 */ /* 0x000fca0007ffe1ff */
[----:B------:R-:W-:Y:S01]  /*0180*/  IMAD R5, R0, R5, R7 ;  /* 0x0000000500057224 */ /* 0x000fe200078e0207 */
[----:B------:R-:W-:-:S04]  /*0190*/  LOP3.LUT R7, RZ, R9, RZ, 0x33, !PT ;  /* 0x00000009ff077212 */ /* 0x000fc800078e33ff */
[----:B------:R-:W-:-:S13]  /*01a0*/  ISETP.GT.U32.AND P1, PT, R0, R5, PT ;  /* 0x000000050000720c */ /* 0x000fda0003f24070 */
[-C--:B------:R-:W-:Y:S02]  /*01b0*/  @!P1 IADD3 R5, PT, PT, R5, -R0.reuse, RZ ;  /* 0x8000000005059210 */ /* 0x080fe40007ffe0ff */
[----:B------:R-:W-:Y:S02]  /*01c0*/  @!P1 IADD3 R6, PT, PT, R6, 0x1, RZ ;  /* 0x0000000106069810 */ /* 0x000fe40007ffe0ff */
[----:B------:R-:W-:-:S13]  /*01d0*/  ISETP.GE.U32.AND P0, PT, R5, R0, PT ;  /* 0x000000000500720c */ /* 0x000fda0003f06070 */
[----:B------:R-:W-:Y:S01]  /*01e0*/  @P0 VIADD R6, R6, 0x1 ;  /* 0x0000000106060836 */ /* 0x000fe20000000000 */
[----:B------:R-:W-:-:S04]  /*01f0*/  ISETP.NE.AND P0, PT, R9, RZ, PT ;  /* 0x000000ff0900720c */ /* 0x000fc80003f05270 */
[----:B------:R-:W-:Y:S02]  /*0200*/  @!P2 IADD3 R6, PT, PT, -R6, RZ, RZ ;  /* 0x000000ff0606a210 */ /* 0x000fe40007ffe1ff */
[----:B------:R-:W-:Y:S02]  /*0210*/  ISETP.GE.AND P2, PT, R9, 0x1, PT ;  /* 0x000000010900780c */ /* 0x000fe40003f46270 */
[----:B------:R-:W-:-:S04]  /*0220*/  SEL R6, R7, R6, !P0 ;  /* 0x0000000607067207 */ /* 0x000fc80004000000 */
[----:B------:R-:W-:-:S05]  /*0230*/  IABS R11, R6 ;  /* 0x00000006000b7213 */ /* 0x000fca0000000000 */
[----:B------:R-:W-:-:S05]  /*0240*/  IMAD.HI.U32 R3, R3, R11, RZ ;  /* 0x0000000b03037227 */ /* 0x000fca00078e00ff */
[----:B------:R-:W-:-:S05]  /*0250*/  IADD3 R3, PT, PT, -R3, RZ, RZ ;  /* 0x000000ff03037210 */ /* 0x000fca0007ffe1ff */
[----:B------:R-:W-:-:S05]  /*0260*/  IMAD R11, R0, R3, R11 ;  /* 0x00000003000b7224 */ /* 0x000fca00078e020b */
[----:B------:R-:W-:-:S13]  /*0270*/  ISETP.GT.U32.AND P1, PT, R0, R11, PT ;  /* 0x0000000b0000720c */ /* 0x000fda0003f24070 */
[----:B------:R-:W-:-:S04]  /*0280*/  @!P1 IADD3 R11, PT, PT, R11, -R0, RZ ;  /* 0x800000000b0b9210 */ /* 0x000fc80007ffe0ff */
[----:B------:R-:W-:Y:S01]  /*0290*/  ISETP.GT.U32.AND P1, PT, R0, R11, PT ;  /* 0x0000000b0000720c */ /* 0x000fe20003f24070 */
[----:B------:R-:W-:-:S12]  /*02a0*/  @!P2 EXIT ;  /* 0x000000000000a94d */ /* 0x000fd80003800000 */
[----:B------:R-:W-:Y:S01]  /*02b0*/  ISETP.GE.AND P4, PT, R4, RZ, PT ;  /* 0x000000ff0400720c */ /* 0x000fe20003f86270 */
[----:B------:R-:W-:Y:S01]  /*02c0*/  IMAD.IADD R4, R5, 0x1, -R0 ;  /* 0x0000000105047824 */ /* 0x000fe200078e0a00 */
[----:B------:R-:W-:Y:S01]  /*02d0*/  ISETP.GE.AND P2, PT, R6, RZ, PT ;  /* 0x000000ff0600720c */ /* 0x000fe20003f46270 */
[----:B------:R-:W0:Y:S01]  /*02e0*/  LDC.64 R2, c[0x0][0x390] ;  /* 0x0000e400ff027b82 */ /* 0x000e220000000a00 */
[-C--:B------:R-:W-:Y:S01]  /*02f0*/  ISETP.GT.U32.AND P3, PT, R0, R5.reuse, PT ;  /* 0x000000050000720c */ /* 0x080fe20003f64070 */
[----:B------:R-:W1:Y:S01]  /*0300*/  LDCU.64 UR4, c[0x0][0x358] ;  /* 0x00006b00ff0477ac */ /* 0x000e620008000a00 */
[----:B------:R-:W-:Y:S02]  /*0310*/  @!P1 IADD3 R11, PT, PT, R11, -R0, RZ ;  /* 0x800000000b0b9210 */ /* 0x000fe40007ffe0ff */
[----:B------:R-:W-:-:S05]  /*0320*/  SEL R4, R4, R5, !P3 ;  /* 0x0000000504047207 */ /* 0x000fca0005800000 */
[----:B------:R-:W-:Y:S02]  /*0330*/  @!P4 IADD3 R4, PT, PT, -R4, RZ, RZ ;  /* 0x000000ff0404c210 */ /* 0x000fe40007ffe1ff */
[----:B------:R-:W-:Y:S02]  /*0340*/  @!P2 IADD3 R11, PT, PT, -R11, RZ, RZ ;  /* 0x000000ff0b0ba210 */ /* 0x000fe40007ffe1ff */
[C---:B------:R-:W-:Y:S02]  /*0350*/  SEL R0, R7.reuse, R4, !P0 ;  /* 0x0000000407007207 */ /* 0x040fe40004000000 */
[----:B------:R-:W-:Y:S02]  /*0360*/  SEL R8, R7, R11, !P0 ;  /* 0x0000000b07087207 */ /* 0x000fe40004000000 */
[----:B------:R-:W-:Y:S01]  /*0370*/  ISETP.GE.U32.AND P0, PT, R9, 0x8, PT ;  /* 0x000000080900780c */ /* 0x000fe20003f06070 */
[----:B------:R-:W-:-:S04]  /*0380*/  IMAD R0, R0, R9, RZ ;  /* 0x0000000900007224 */ /* 0x000fc800078e02ff */
[----:B------:R-:W-:-:S04]  /*0390*/  IMAD.IADD R5, R8, 0x1, R0 ;  /* 0x0000000108057824 */ /* 0x000fc800078e0200 */
[----:B0-----:R-:W-:Y:S01]  /*03a0*/  IMAD.WIDE R2, R5, 0x4, R2 ;  /* 0x0000000405027825 */ /* 0x001fe200078e0202 */
[----:B------:R-:W-:-:S04]  /*03b0*/  LOP3.LUT R10, R9, 0x7, RZ, 0xc0, !PT ;  /* 0x00000007090a7812 */ /* 0x000fc800078ec0ff */
[----:B-1----:R0:W5:Y:S01]  /*03c0*/  LDG.E R15, desc[UR4][R2.64] ;  /* 0x00000004020f7981 */ /* 0x002162000c1e1900 */
[----:B------:R-:W-:Y:S01]  /*03d0*/  MOV R12, RZ ;  /* 0x000000ff000c7202 */ /* 0x000fe20000000f00 */
[----:B------:R-:W-:Y:S06]  /*03e0*/  @!P0 BRA `(.L_x_0) ;  /* 0x0000000000d08947 */ /* 0x000fec0003800000 */
[----:B------:R-:W-:Y:S02]  /*03f0*/  LOP3.LUT R12, R9, 0x7ffffff8, RZ, 0xc0, !PT ;  /* 0x7ffffff8090c7812 */ /* 0x000fe400078ec0ff */
[----:B------:R-:W-:Y:S02]  /*0400*/  MOV R13, R0 ;  /* 0x00000000000d7202 */ /* 0x000fe40000000f00 */
[----:B------:R-:W-:Y:S01]  /*0410*/  MOV R14, R8 ;  /* 0x00000008000e7202 */ /* 0x000fe20000000f00 */
[----:B------:R-:W-:-:S07]  /*0420*/  IMAD.MOV R11, RZ, RZ, -R12 ;  /* 0x000000ffff0b7224 */ /* 0x000fce00078e0a0c */
.L_x_1:
[----:B------:R-:W1:Y:S08]  /*0430*/  LDC.64 R6, c[0x0][0x380] ;  /* 0x0000e000ff067b82 */ /* 0x000e700000000a00 */
[----:B--2---:R-:W2:Y:S01]  /*0440*/  LDC.64 R4, c[0x0][0x388] ;  /* 0x0000e200ff047b82 */ /* 0x004ea20000000a00 */
[----:B-1----:R-:W-:-:S05]  /*0450*/  IMAD.WIDE R6, R14, 0x4, R6 ;  /* 0x000000040e067825 */ /* 0x002fca00078e0206 */
[----:B------:R-:W3:Y:S01]  /*0460*/  LDG.E R16, desc[UR4][R6.64] ;  /* 0x0000000406107981 */ /* 0x000ee2000c1e1900 */
[----:B--2---:R-:W-:-:S05]  /*0470*/  IMAD.WIDE R4, R13, 0x4, R4 ;  /* 0x000000040d047825 */ /* 0x004fca00078e0204 */
[----:B------:R-:W3:Y:S02]  /*0480*/  LDG.E R17, desc[UR4][R4.64] ;  /* 0x0000000404117981 */ /* 0x000ee4000c1e1900 */
[----:B---3-5:R-:W-:Y:S02]  /*0490*/  IMAD R15, R16, R17, R15 ;  /* 0x00000011100f7224 */ /* 0x028fe400078e020f */
[----:B------:R-:W-:-:S03]  /*04a0*/  IMAD.WIDE.U32 R16, R9, 0x4, R6 ;  /* 0x0000000409107825 */ /* 0x000fc600078e0006 */
[----:B------:R1:W-:Y:S04]  /*04b0*/  STG.E desc[UR4][R2.64], R15 ;  /* 0x0000000f02007986 */ /* 0x0003e8000c101904 */
[----:B------:R-:W2:Y:S04]  /*04c0*/  LDG.E R16, desc[UR4][R16.64] ;  /* 0x0000000410107981 */ /* 0x000ea8000c1e1900 */
[----:B------:R-:W2:Y:S02]  /*04d0*/  LDG.E R18, desc[UR4][R4.64+0x4] ;  /* 0x0000040404127981 */ /* 0x000ea4000c1e1900 */
[----:B--2---:R-:W-:-:S02]  /*04e0*/  IMAD R23, R16, R18, R15 ;  /* 0x0000001210177224 */ /* 0x004fc400078e020f */
[----:B------:R-:W-:-:S03]  /*04f0*/  IMAD.WIDE.U32 R18, R9, 0x8, R6 ;  /* 0x0000000809127825 */ /* 0x000fc600078e0006 */
[----:B------:R2:W-:Y:S04]  /*0500*/  STG.E desc[UR4][R2.64], R23 ;  /* 0x0000001702007986 */ /* 0x0005e8000c101904 */
[----:B------:R-:W3:Y:S04]  /*0510*/  LDG.E R18, desc[UR4][R18.64] ;  /* 0x0000000412127981 */ /* 0x000ee8000c1e1900 */
[----:B------:R-:W3:Y:S02]  /*0520*/  LDG.E R20, desc[UR4][R4.64+0x8] ;  /* 0x0000080404147981 */ /* 0x000ee4000c1e1900 */
[----:B---3--:R-:W-:-:S02]  /*0530*/  IMAD R25, R18, R20, R23 ;  /* 0x0000001412197224 */ /* 0x008fc400078e0217 */
[----:B------:R-:W-:-:S03]  /*0540*/  IMAD.WIDE.U32 R20, R9, 0xc, R6 ;  /* 0x0000000c09147825 */ /* 0x000fc600078e0006 */
[----:B------:R3:W-:Y:S04]  /*0550*/  STG.E desc[UR4][R2.64], R25 ;  /* 0x0000001902007986 */ /* 0x0007e8000c101904 */
[----:B------:R-:W4:Y:S04]  /*0560*/  LDG.E R20, desc[UR4][R20.64] ;  /* 0x0000000414147981 */ /* 0x000f28000c1e1900 */
[----:B-1----:R-:W4:Y:S01]  /*0570*/  LDG.E R15, desc[UR4][R4.64+0xc] ;  /* 0x00000c04040f7981 */ /* 0x002f22000c1e1900 */
[----:B------:R-:W-:-:S04]  /*0580*/  IMAD.WIDE.U32 R16, R9, 0x10, R6 ;  /* 0x0000001009107825 */ /* 0x000fc800078e0006 */
[----:B----4-:R-:W-:-:S05]  /*0590*/  IMAD R15, R20, R15, R25 ;  /* 0x0000000f140f7224 */ /* 0x010fca00078e0219 */
        /* <DEDUP_REMOVED lines=11> */
[----:B------:R-:W3:Y:S04]  /*0650*/  LDG.E R20, desc[UR4][R20.64] ;  /* 0x0000000414147981 */ /* 0x000ee8000c1e1900 */
[----:B-1----:R-:W3:Y:S01]  /*0660*/  LDG.E R15, desc[UR4][R4.64+0x18] ;  /* 0x00001804040f7981 */ /* 0x002ee2000c1e1900 */
[----:B------:R-:W-:Y:S01]  /*0670*/  IMAD.WIDE.U32 R6, R9, 0x1c, R6 ;  /* 0x0000001c09067825 */ /* 0x000fe200078e0006 */
[----:B------:R-:W-:-:S03]  /*0680*/  IADD3 R11, PT, PT, R11, 0x8, RZ ;  /* 0x000000080b0b7810 */ /* 0x000fc60007ffe0ff */
[----:B---3--:R-:W-:-:S05]  /*0690*/  IMAD R17, R20, R15, R25 ;  /* 0x0000000f14117224 */ /* 0x008fca00078e0219 */
[----:B------:R2:W-:Y:S04]  /*06a0*/  STG.E desc[UR4][R2.64], R17 ;  /* 0x0000001102007986 */ /* 0x0005e8000c101904 */
[----:B------:R-:W3:Y:S04]  /*06b0*/  LDG.E R6, desc[UR4][R6.64] ;  /* 0x0000000406067981 */ /* 0x000ee8000c1e1900 */
[----:B------:R-:W3:Y:S01]  /*06c0*/  LDG.E R15, desc[UR4][R4.64+0x1c] ;  /* 0x00001c04040f7981 */ /* 0x000ee2000c1e1900 */
[----:B------:R-:W-:Y:S02]  /*06d0*/  ISETP.NE.AND P0, PT, R11, RZ, PT ;  /* 0x000000ff0b00720c */ /* 0x000fe40003f05270 */
[----:B------:R-:W-:-:S02]  /*06e0*/  LEA R14, R9, R14, 0x3 ;  /* 0x0000000e090e7211 */ /* 0x000fc400078e18ff */
[----:B------:R-:W-:Y:S01]  /*06f0*/  IADD3 R13, PT, PT, R13, 0x8, RZ ;  /* 0x000000080d0d7810 */ /* 0x000fe20007ffe0ff */
[----:B---3--:R-:W-:-:S05]  /*0700*/  IMAD R15, R6, R15, R17 ;  /* 0x0000000f060f7224 */ /* 0x008fca00078e0211 */
[----:B------:R2:W-:Y:S03]  /*0710*/  STG.E desc[UR4][R2.64], R15 ;  /* 0x0000000f02007986 */ /* 0x0005e6000c101904 */
[----:B------:R-:W-:Y:S05]  /*0720*/  @P0 BRA `(.L_x_1) ;  /* 0xfffffffc00400947 */ /* 0x000fea000383ffff */
.L_x_0:
[----:B------:R-:W-:-:S13]  /*0730*/  ISETP.NE.AND P0, PT, R10, RZ, PT ;  /* 0x000000ff0a00720c */ /* 0x000fda0003f05270 */
[----:B------:R-:W-:Y:S05]  /*0740*/  @!P0 EXIT ;  /* 0x000000000000894d */ /* 0x000fea0003800000 */
[----:B------:R-:W-:Y:S02]  /*0750*/  ISETP.GE.U32.AND P0, PT, R10, 0x4, PT ;  /* 0x000000040a00780c */ /* 0x000fe40003f06070 */
[----:B------:R-:W-:-:S04]  /*0760*/  LOP3.LUT R18, R9, 0x3, RZ, 0xc0, !PT ;  /* 0x0000000309127812 */ /* 0x000fc800078ec0ff */
[----:B------:R-:W-:-:S07]  /*0770*/  ISETP.NE.AND P1, PT, R18, RZ, PT ;  /* 0x000000ff1200720c */ /* 0x000fce0003f25270 */
[----:B------:R-:W-:Y:S06]  /*0780*/  @!P0 BRA `(.L_x_2) ;  /* 0x0000000000688947 */ /* 0x000fec0003800000 */
[----:B------:R-:W1:Y:S01]  /*0790*/  LDC.64 R6, c[0x0][0x380] ;  /* 0x0000e000ff067b82 */ /* 0x000e620000000a00 */
[----:B------:R-:W-:Y:S02]  /*07a0*/  IMAD R11, R12, R9, R8 ;  /* 0x000000090c0b7224 */ /* 0x000fe400078e0208 */
[----:B------:R-:W-:-:S05]  /*07b0*/  IMAD.IADD R13, R0, 0x1, R12 ;  /* 0x00000001000d7824 */ /* 0x000fca00078e020c */
[----:B------:R-:W3:Y:S01]  /*07c0*/  LDC.64 R4, c[0x0][0x388] ;  /* 0x0000e200ff047b82 */ /* 0x000ee20000000a00 */
[----:B-1----:R-:W-:-:S05]  /*07d0*/  IMAD.WIDE R6, R11, 0x4, R6 ;  /* 0x000000040b067825 */ /* 0x002fca00078e0206 */
[----:B------:R-:W2:Y:S01]  /*07e0*/  LDG.E R10, desc[UR4][R6.64] ;  /* 0x00000004060a7981 */ /* 0x000ea2000c1e1900 */
[----:B---3--:R-:W-:-:S05]  /*07f0*/  IMAD.WIDE R4, R13, 0x4, R4 ;  /* 0x000000040d047825 */ /* 0x008fca00078e0204 */
[----:B------:R-:W2:Y:S02]  /*0800*/  LDG.E R11, desc[UR4][R4.64] ;  /* 0x00000004040b7981 */ /* 0x000ea4000c1e1900 */
[----:B--2--5:R-:W-:Y:S02]  /*0810*/  IMAD R15, R10, R11, R15 ;  /* 0x0000000b0a0f7224 */ /* 0x024fe400078e020f */
[----:B------:R-:W-:-:S03]  /*0820*/  IMAD.WIDE.U32 R10, R9, 0x4, R6 ;  /* 0x00000004090a7825 */ /* 0x000fc600078e0006 */
[----:B------:R1:W-:Y:S04]  /*0830*/  STG.E desc[UR4][R2.64], R15 ;  /* 0x0000000f02007986 */ /* 0x0003e8000c101904 */
[----:B------:R-:W2:Y:S04]  /*0840*/  LDG.E R14, desc[UR4][R10.64] ;  /* 0x000000040a0e7981 */ /* 0x000ea8000c1e1900 */
[----:B------:R-:W2:Y:S01]  /*0850*/  LDG.E R13, desc[UR4][R4.64+0x4] ;  /* 0x00000404040d7981 */ /* 0x000ea2000c1e1900 */
[----:B------:R-:W-:-:S04]  /*0860*/  IMAD.WIDE.U32 R16, R9, 0x4, R10 ;  /* 0x0000000409107825 */ /* 0x000fc800078e000a */
[----:B--2---:R-:W-:-:S05]  /*0870*/  IMAD R13, R14, R13, R15 ;  /* 0x0000000d0e0d7224 */ /* 0x004fca00078e020f */
[----:B------:R3:W-:Y:S04]  /*0880*/  STG.E desc[UR4][R2.64], R13 ;  /* 0x0000000d02007986 */ /* 0x0007e8000c101904 */
[----:B------:R-:W2:Y:S04]  /*0890*/  LDG.E R14, desc[UR4][R16.64] ;  /* 0x00000004100e7981 */ /* 0x000ea8000c1e1900 */
[----:B------:R-:W2:Y:S02]  /*08a0*/  LDG.E R6, desc[UR4][R4.64+0x8] ;  /* 0x0000080404067981 */ /* 0x000ea4000c1e1900 */
[----:B--2---:R-:W-:-:S02]  /*08b0*/  IMAD R19, R14, R6, R13 ;  /* 0x000000060e137224 */ /* 0x004fc400078e020d */
[----:B------:R-:W-:-:S03]  /*08c0*/  IMAD.WIDE.U32 R6, R9, 0x4, R16 ;  /* 0x0000000409067825 */ /* 0x000fc600078e0010 */
[----:B------:R3:W-:Y:S04]  /*08d0*/  STG.E desc[UR4][R2.64], R19 ;  /* 0x0000001302007986 */ /* 0x0007e8000c101904 */
[----:B------:R-:W2:Y:S04]  /*08e0*/  LDG.E R6, desc[UR4][R6.64] ;  /* 0x0000000406067981 */ /* 0x000ea8000c1e1900 */
[----:B-1----:R-:W2:Y:S01]  /*08f0*/  LDG.E R15, desc[UR4][R4.64+0xc] ;  /* 0x00000c04040f7981 */ /* 0x002ea2000c1e1900 */
[----:B------:R-:W-:Y:S01]  /*0900*/  IADD3 R12, PT, PT, R12, 0x4, RZ ;  /* 0x000000040c0c7810 */ /* 0x000fe20007ffe0ff */
[----:B--2---:R-:W-:-:S05]  /*0910*/  IMAD R15, R6, R15, R19 ;  /* 0x0000000f060f7224 */ /* 0x004fca00078e0213 */
[----:B------:R3:W-:Y:S02]  /*0920*/  STG.E desc[UR4][R2.64], R15 ;  /* 0x0000000f02007986 */ /* 0x0007e4000c101904 */
.L_x_2:
[----:B------:R-:W-:Y:S05]  /*0930*/  @!P1 EXIT ;  /* 0x000000000000994d */ /* 0x000fea0003800000 */
[----:B------:R-:W-:Y:S02]  /*0940*/  ISETP.NE.AND P0, PT, R18, 0x1, PT ;  /* 0x000000011200780c */ /* 0x000fe40003f05270 */
[----:B------:R-:W-:-:S04]  /*0950*/  LOP3.LUT R4, R9, 0x1, RZ, 0xc0, !PT ;  /* 0x0000000109047812 */ /* 0x000fc800078ec0ff */
[----:B------:R-:W-:-:S07]  /*0960*/  ISETP.NE.U32.AND P1, PT, R4, 0x1, PT ;  /* 0x000000010400780c */ /* 0x000fce0003f25070 */
[----:B------:R-:W-:Y:S06]  /*0970*/  @!P0 BRA `(.L_x_3) ;  /* 0x0000000000408947 */ /* 0x000fec0003800000 */
[----:B------:R-:W1:Y:S01]  /*0980*/  LDC.64 R4, c[0x0][0x380] ;  /* 0x0000e000ff047b82 */ /* 0x000e620000000a00 */
[----:B---3--:R-:W-:Y:S01]  /*0990*/  IADD3 R13, PT, PT, R0, R12, RZ ;  /* 0x0000000c000d7210 */ /* 0x008fe20007ffe0ff */
[----:B------:R-:W-:-:S06]  /*09a0*/  IMAD R11, R12, R9, R8 ;  /* 0x000000090c0b7224 */ /* 0x000fcc00078e0208 */
[----:B------:R-:W3:Y:S01]  /*09b0*/  LDC.64 R6, c[0x0][0x388] ;  /* 0x0000e200ff067b82 */ /* 0x000ee20000000a00 */
[----:B-1----:R-:W-:-:S05]  /*09c0*/  IMAD.WIDE R4, R11, 0x4, R4 ;  /* 0x000000040b047825 */ /* 0x002fca00078e0204 */
[----:B------:R-:W4:Y:S01]  /*09d0*/  LDG.E R10, desc[UR4][R4.64] ;  /* 0x00000004040a7981 */ /* 0x000f22000c1e1900 */
[----:B---3--:R-:W-:-:S05]  /*09e0*/  IMAD.WIDE R6, R13, 0x4, R6 ;  /* 0x000000040d067825 */ /* 0x008fca00078e0206 */
[----:B------:R-:W4:Y:S02]  /*09f0*/  LDG.E R11, desc[UR4][R6.64] ;  /* 0x00000004060b7981 */ /* 0x000f24000c1e1900 */
[----:B----45:R-:W-:Y:S02]  /*0a00*/  IMAD R13, R10, R11, R15 ;  /* 0x0000000b0a0d7224 */ /* 0x030fe400078e020f */
[----:B------:R-:W-:-:S03]  /*0a10*/  IMAD.WIDE.U32 R10, R9, 0x4, R4 ;  /* 0x00000004090a7825 */ /* 0x000fc600078e0004 */
[----:B------:R1:W-:Y:S04]  /*0a20*/  STG.E desc[UR4][R2.64], R13 ;  /* 0x0000000d02007986 */ /* 0x0003e8000c101904 */
[----:B------:R-:W3:Y:S04]  /*0a30*/  LDG.E R10, desc[UR4][R10.64] ;  /* 0x000000040a0a7981 */ /* 0x000ee8000c1e1900 */
[----:B--2---:R-:W3:Y:S01]  /*0a40*/  LDG.E R15, desc[UR4][R6.64+0x4] ;  /* 0x00000404060f7981 */ /* 0x004ee2000c1e1900 */
[----:B------:R-:W-:Y:S01]  /*0a50*/  IADD3 R12, PT, PT, R12, 0x2, RZ ;  /* 0x000000020c0c7810 */ /* 0x000fe20007ffe0ff */
[----:B---3--:R-:W-:-:S05]  /*0a60*/  IMAD R15, R10, R15, R13 ;  /* 0x0000000f0a0f7224 */ /* 0x008fca00078e020d */
[----:B------:R1:W-:Y:S02]  /*0a70*/  STG.E desc[UR4][R2.64], R15 ;  /* 0x0000000f02007986 */ /* 0x0003e4000c101904 */
.L_x_3:
[----:B------:R-:W-:Y:S05]  /*0a80*/  @P1 EXIT ;  /* 0x000000000000194d */ /* 0x000fea0003800000 */
[----:B------:R-:W4:Y:S01]  /*0a90*/  LDC.64 R4, c[0x0][0x380] ;  /* 0x0000e000ff047b82 */ /* 0x000f220000000a00 */
[----:B------:R-:W-:Y:S01]  /*0aa0*/  IADD3 R11, PT, PT, R0, R12, RZ ;  /* 0x0000000c000b7210 */ /* 0x000fe20007ffe0ff */
[----:B------:R-:W-:-:S06]  /*0ab0*/  IMAD R9, R12, R9, R8 ;  /* 0x000000090c097224 */ /* 0x000fcc00078e0208 */
[----:B------:R-:W0:Y:S01]  /*0ac0*/  LDC.64 R6, c[0x0][0x388] ;  /* 0x0000e200ff067b82 */ /* 0x000e220000000a00 */
[----:B----4-:R-:W-:-:S06]  /*0ad0*/  IMAD.WIDE R4, R9, 0x4, R4 ;  /* 0x0000000409047825 */ /* 0x010fcc00078e0204 */
[----:B------:R-:W1:Y:S01]  /*0ae0*/  LDG.E R4, desc[UR4][R4.64] ;  /* 0x0000000404047981 */ /* 0x000e62000c1e1900 */
[----:B0-----:R-:W-:-:S06]  /*0af0*/  IMAD.WIDE R6, R11, 0x4, R6 ;  /* 0x000000040b067825 */ /* 0x001fcc00078e0206 */
[----:B------:R-:W1:Y:S02]  /*0b00*/  LDG.E R6, desc[UR4][R6.64] ;  /* 0x0000000406067981 */ /* 0x000e64000c1e1900 */
[----:B-123-5:R-:W-:-:S05]  /*0b10*/  IMAD R15, R4, R6, R15 ;  /* 0x00000006040f7224 */ /* 0x02efca00078e020f */
[----:B------:R-:W-:Y:S01]  /*0b20*/  STG.E desc[UR4][R2.64], R15 ;  /* 0x0000000f02007986 */ /* 0x000fe2000c101904 */
[----:B------:R-:W-:Y:S05]  /*0b30*/  EXIT ;  /* 0x000000000000794d */ /* 0x000fea0003800000 */
.L_x_4:
[----:B------:R-:W-:-:S00]  /*0b40*/  BRA `(.L_x_4) ;  /* 0xfffffffc00fc7947 */ /* 0x000fc0000383ffff */
[----:B------:R-:W-:-:S00]  /*0b50*/  NOP ;  /* 0x0000000000007918 */ /* 0x000fc00000000000 */
        /* <DEDUP_REMOVED lines=10> */
.L_x_5:


//--------------------- .nv.shared.reserved.0     --------------------------
	.section	.nv.shared.reserved.0,"aw",@nobits
	.weak		__nv_reservedSMEM_offset_0_alias
	.size		__nv_reservedSMEM_offset_0_alias, 0, 64
	.other		__nv_reservedSMEM_offset_0_alias,@"STO_CUDA_RESERVED_SHARED STV_DEFAULT"
__nv_reservedSMEM_offset_0_alias:
	.zero		0
	.zero		64


//--------------------- .nv.constant0.matrix_multiplication --------------------------
	.section	.nv.constant0.matrix_multiplication,"a",@progbits
	.sectionflags	@""
	.align	4
.nv.constant0.matrix_multiplication:
	.zero		924


//--------------------- SYMBOLS --------------------------

	.type		.nv.reservedSmem.offset0,@object
	.size		.nv.reservedSmem.offset0,0x4
